	.headerflags	@"EF_CUDA_TEXMODE_UNIFIED EF_CUDA_64BIT_ADDRESS EF_CUDA_ACCELERATORS EF_CUDA_SM90 EF_CUDA_VIRTUAL_SM(EF_CUDA_SM90)"
	.elftype	@"ET_EXEC"


//--------------------- .nv.info                  --------------------------
	.section	.nv.info,"",@"SHT_CUDA_INFO"
	.align	4


	//----- nvinfo : EIATTR_REGCOUNT
	.align		4
        /*0000*/ 	.byte	0x04, 0x2f
        /*0002*/ 	.short	(.L_3 - .L_2)
	.align		4
.L_2:
        /*0004*/ 	.word	index@(triton_poi_fused__native_batch_norm_legit_no_training_relu_9)
        /*0008*/ 	.word	0x00000020


	//----- nvinfo : EIATTR_MIN_STACK_SIZE
	.align		4
.L_3:
        /*000c*/ 	.byte	0x04, 0x12
        /*000e*/ 	.short	(.L_5 - .L_4)
	.align		4
.L_4:
        /*0010*/ 	.word	index@(triton_poi_fused__native_batch_norm_legit_no_training_relu_9)
        /*0014*/ 	.word	0x00000000


	//----- nvinfo : EIATTR_FRAME_SIZE
	.align		4
.L_5:
        /*0018*/ 	.byte	0x04, 0x11
        /*001a*/ 	.short	(.L_7 - .L_6)
	.align		4
.L_6:
        /*001c*/ 	.word	index@(triton_poi_fused__native_batch_norm_legit_no_training_relu_9)
        /*0020*/ 	.word	0x00000000


	//----- nvinfo : EIATTR_MIN_STACK_SIZE
	.align		4
.L_7:
        /*0024*/ 	.byte	0x04, 0x12
        /*0026*/ 	.short	(.L_9 - .L_8)
	.align		4
.L_8:
        /*0028*/ 	.word	index@(triton_poi_fused__native_batch_norm_legit_no_training_relu_9)
        /*002c*/ 	.word	0x00000000
.L_9:


//--------------------- .nv.info.triton_poi_fused__native_batch_norm_legit_no_training_relu_9 --------------------------
	.section	.nv.info.triton_poi_fused__native_batch_norm_legit_no_training_relu_9,"",@"SHT_CUDA_INFO"
	.sectionflags	@""
	.align	4


	//----- nvinfo : EIATTR_CUDA_API_VERSION
	.align		4
        /*0000*/ 	.byte	0x04, 0x37
        /*0002*/ 	.short	(.L_11 - .L_10)
.L_10:
        /*0004*/ 	.word	0x0000007c


	//----- nvinfo : EIATTR_KPARAM_INFO
	.align		4
.L_11:
        /*0008*/ 	.byte	0x04, 0x17
        /*000a*/ 	.short	(.L_13 - .L_12)
.L_12:
        /*000c*/ 	.word	0x00000000
        /*0010*/ 	.short	0x0007
        /*0012*/ 	.short	0x0034
        /*0014*/ 	.byte	0x00, 0xf0, 0x11, 0x00


	//----- nvinfo : EIATTR_KPARAM_INFO
	.align		4
.L_13:
        /*0018*/ 	.byte	0x04, 0x17
        /*001a*/ 	.short	(.L_15 - .L_14)
.L_14:
        /*001c*/ 	.word	0x00000000
        /*0020*/ 	.short	0x0006
        /*0022*/ 	.short	0x0030
        /*0024*/ 	.byte	0x00, 0xf0, 0x11, 0x00


	//----- nvinfo : EIATTR_KPARAM_INFO
	.align		4
.L_15:
        /*0028*/ 	.byte	0x04, 0x17
        /*002a*/ 	.short	(.L_17 - .L_16)
.L_16:
        /*002c*/ 	.word	0x00000000
        /*0030*/ 	.short	0x0005
        /*0032*/ 	.short	0x0028
        /*0034*/ 	.byte	0x00, 0xf4, 0x21, 0x00


	//----- nvinfo : EIATTR_KPARAM_INFO
	.align		4
.L_17:
        /*0038*/ 	.byte	0x04, 0x17
        /*003a*/ 	.short	(.L_19 - .L_18)
.L_18:
        /*003c*/ 	.word	0x00000000
        /*0040*/ 	.short	0x0004
        /*0042*/ 	.short	0x0020
        /*0044*/ 	.byte	0x00, 0xf4, 0x21, 0x00


	//----- nvinfo : EIATTR_KPARAM_INFO
	.align		4
.L_19:
        /*0048*/ 	.byte	0x04, 0x17
        /*004a*/ 	.short	(.L_21 - .L_20)
.L_20:
        /*004c*/ 	.word	0x00000000
        /*0050*/ 	.short	0x0003
        /*0052*/ 	.short	0x0018
        /*0054*/ 	.byte	0x00, 0xf4, 0x21, 0x00


	//----- nvinfo : EIATTR_KPARAM_INFO
	.align		4
.L_21:
        /*0058*/ 	.byte	0x04, 0x17
        /*005a*/ 	.short	(.L_23 - .L_22)
.L_22:
        /*005c*/ 	.word	0x00000000
        /*0060*/ 	.short	0x0002
        /*0062*/ 	.short	0x0010
        /*0064*/ 	.byte	0x00, 0xf4, 0x21, 0x00


	//----- nvinfo : EIATTR_KPARAM_INFO
	.align		4
.L_23:
        /*0068*/ 	.byte	0x04, 0x17
        /*006a*/ 	.short	(.L_25 - .L_24)
.L_24:
        /*006c*/ 	.word	0x00000000
        /*0070*/ 	.short	0x0001
        /*0072*/ 	.short	0x0008
        /*0074*/ 	.byte	0x00, 0xf4, 0x21, 0x00


	//----- nvinfo : EIATTR_KPARAM_INFO
	.align		4
.L_25:
        /*0078*/ 	.byte	0x04, 0x17
        /*007a*/ 	.short	(.L_27 - .L_26)
.L_26:
        /*007c*/ 	.word	0x00000000
        /*0080*/ 	.short	0x0000
        /*0082*/ 	.short	0x0000
        /*0084*/ 	.byte	0x00, 0xf4, 0x21, 0x00


	//----- nvinfo : EIATTR_SPARSE_MMA_MASK
	.align		4
.L_27:
        /*0088*/ 	.byte	0x03, 0x50
        /*008a*/ 	.short	0x0000


	//----- nvinfo : EIATTR_MAXREG_COUNT
	.align		4
        /*008c*/ 	.byte	0x03, 0x1b
        /*008e*/ 	.short	0x00ff


	//----- nvinfo : EIATTR_EXIT_INSTR_OFFSETS
	.align		4
        /*0090*/ 	.byte	0x04, 0x1c
        /*0092*/ 	.short	(.L_29 - .L_28)


	//   ....[0]....
.L_28:
        /*0094*/ 	.word	0x000011e0


	//   ....[1]....
        /*0098*/ 	.word	0x00001280


	//----- nvinfo : EIATTR_REQNTID
	.align		4
.L_29:
        /*009c*/ 	.byte	0x04, 0x10
        /*009e*/ 	.short	(.L_31 - .L_30)
.L_30:
        /*00a0*/ 	.word	0x00000080
        /*00a4*/ 	.word	0x00000001
        /*00a8*/ 	.word	0x00000001


	//----- nvinfo : EIATTR_CBANK_PARAM_SIZE
	.align		4
.L_31:
        /*00ac*/ 	.byte	0x03, 0x19
        /*00ae*/ 	.short	0x0038


	//----- nvinfo : EIATTR_PARAM_CBANK
	.align		4
        /*00b0*/ 	.byte	0x04, 0x0a
        /*00b2*/ 	.short	(.L_33 - .L_32)
	.align		4
.L_32:
        /*00b4*/ 	.word	index@(.nv.constant0.triton_poi_fused__native_batch_norm_legit_no_training_relu_9)
        /*00b8*/ 	.short	0x0210
        /*00ba*/ 	.short	0x0038


	//----- nvinfo : EIATTR_SW_WAR
	.align		4
.L_33:
        /*00bc*/ 	.byte	0x04, 0x36
        /*00be*/ 	.short	(.L_35 - .L_34)
.L_34:
        /*00c0*/ 	.word	0x00000008
.L_35:


//--------------------- .nv.callgraph             --------------------------
	.section	.nv.callgraph,"",@"SHT_CUDA_CALLGRAPH"
	.align	4
	.sectionentsize	8
	.align		4
        /*0000*/ 	.word	0x00000000
	.align		4
        /*0004*/ 	.word	0xffffffff
	.align		4
        /*0008*/ 	.word	0x00000000
	.align		4
        /*000c*/ 	.word	0xfffffffe
	.align		4
        /*0010*/ 	.word	0x00000000
	.align		4
        /*0014*/ 	.word	0xfffffffd
	.align		4
        /*0018*/ 	.word	0x00000000
	.align		4
        /*001c*/ 	.word	0xfffffffc


//--------------------- .nv.constant4             --------------------------
	.section	.nv.constant4,"a",@progbits
	.align	8
	.align		8
.nv.constant4:
        /*0000*/ 	.dword	_$_str
	.align		8
        /*0008*/ 	.dword	_$_str_$_2


//--------------------- .text.triton_poi_fused__native_batch_norm_legit_no_training_relu_9 --------------------------
	.section	.text.triton_poi_fused__native_batch_norm_legit_no_training_relu_9,"ax",@progbits
	.sectionflags	@"SHF_BARRIERS=1"
	.align	128
        .global         triton_poi_fused__native_batch_norm_legit_no_training_relu_9
        .type           triton_poi_fused__native_batch_norm_legit_no_training_relu_9,@function
        .size           triton_poi_fused__native_batch_norm_legit_no_training_relu_9,(.L_x_1 - triton_poi_fused__native_batch_norm_legit_no_training_relu_9)
        .other          triton_poi_fused__native_batch_norm_legit_no_training_relu_9,@"STO_CUDA_ENTRY STV_DEFAULT"
triton_poi_fused__native_batch_norm_legit_no_training_relu_9:
.text.triton_poi_fused__native_batch_norm_legit_no_training_relu_9:
[----:B------:R-:W0:Y:S01]  /*0000*/  LDC R1, c[0x0][0x28] ;  /* 0x00000a00ff017b82 */ /* 0x000e220000000800 */
[----:B------:R-:W1:Y:S07]  /*0010*/  S2R R2, SR_CTAID.Y ;  /* 0x0000000000027919 */ /* 0x000e6e0000002600 */
[----:B------:R-:W2:Y:S01]  /*0020*/  LDC.64 R10, c[0x0][0x220] ;  /* 0x00008800ff0a7b82 */ /* 0x000ea20000000a00 */
[----:B------:R-:W-:Y:S01]  /*0030*/  CS2R R6, SRZ ;  /* 0x0000000000067805 */ /* 0x000fe2000001ff00 */
[----:B------:R-:W-:Y:S01]  /*0040*/  ULDC.64 UR6, c[0x0][0x208] ;  /* 0x0000820000067ab9 */ /* 0x000fe20000000a00 */
[----:B------:R-:W3:Y:S01]  /*0050*/  S2R R0, SR_TID.X ;  /* 0x0000000000007919 */ /* 0x000ee20000002100 */
[----:B------:R-:W4:Y:S04]  /*0060*/  S2R R8, SR_CTAID.X ;  /* 0x0000000000087919 */ /* 0x000f280000002500 */
[----:B------:R-:W5:Y:S08]  /*0070*/  LDC.64 R24, c[0x0][0x210] ;  /* 0x00008400ff187b82 */ /* 0x000f700000000a00 */
[----:B------:R-:W4:Y:S01]  /*0080*/  LDC.64 R20, c[0x0][0x218] ;  /* 0x00008600ff147b82 */ /* 0x000f220000000a00 */
[----:B-1----:R-:W-:-:S02]  /*0090*/  IMAD.SHL.U32 R2, R2, 0x20, RZ ;  /* 0x0000002002027824 */ /* 0x002fc400078e00ff */
[----:B---3--:R-:W-:-:S05]  /*00a0*/  IMAD.SHL.U32 R3, R0, 0x4, RZ ;  /* 0x0000000400037824 */ /* 0x008fca00078e00ff */
[----:B------:R-:W-:-:S04]  /*00b0*/  LOP3.LUT R3, R2, 0x1c, R3, 0xf8, !PT ;  /* 0x0000001c02037812 */ /* 0x000fc800078ef803 */
[C---:B------:R-:W-:Y:S01]  /*00c0*/  ISETP.GE.AND P2, PT, R3.reuse, 0x300, PT ;  /* 0x000003000300780c */ /* 0x040fe20003f46270 */
[----:B------:R-:W-:-:S05]  /*00d0*/  IMAD.HI R4, R3, 0x2aaaaaab, RZ ;  /* 0x2aaaaaab03047827 */ /* 0x000fca00078e02ff */
[----:B------:R-:W-:-:S04]  /*00e0*/  SHF.R.U32.HI R5, RZ, 0x1f, R4 ;  /* 0x0000001fff057819 */ /* 0x000fc80000011604 */
[----:B------:R-:W-:Y:S02]  /*00f0*/  LEA.HI.SX32 R14, R4, R5, 0x1b ;  /* 0x00000005040e7211 */ /* 0x000fe400078fdaff */
[----:B------:R-:W-:-:S03]  /*0100*/  CS2R R4, SRZ ;  /* 0x0000000000047805 */ /* 0x000fc6000001ff00 */
[----:B------:R-:W-:-:S04]  /*0110*/  IMAD R23, R14, -0xc0, R3 ;  /* 0xffffff400e177824 */ /* 0x000fc800078e0203 */
[----:B--2---:R-:W-:-:S05]  /*0120*/  IMAD.WIDE R10, R23, 0x4, R10 ;  /* 0x00000004170a7825 */ /* 0x004fca00078e020a */
[----:B------:R1:W2:Y:S01]  /*0130*/  @!P2 LDG.E.EL.128 R4, desc[UR6][R10.64] ;  /* 0x000000060a04a981 */ /* 0x0002a2000c2e1d00 */
[----:B------:R-:W-:Y:S01]  /*0140*/  SHF.R.U32.HI R12, RZ, 0x3, R0 ;  /* 0x00000003ff0c7819 */ /* 0x000fe20000011600 */
[----:B----4-:R-:W-:Y:S02]  /*0150*/  IMAD.SHL.U32 R3, R8, 0x20, RZ ;  /* 0x0000002008037824 */ /* 0x010fe400078e00ff */
[----:B------:R-:W-:Y:S01]  /*0160*/  IMAD R9, R14, 0x2d0c0, R23 ;  /* 0x0002d0c00e097824 */ /* 0x000fe200078e0217 */
[----:B------:R-:W-:-:S04]  /*0170*/  SGXT.U32 R12, R12, 0x4 ;  /* 0x000000040c0c781a */ /* 0x000fc80000000000 */
[----:B------:R-:W-:Y:S02]  /*0180*/  LOP3.LUT R8, R3, R12, RZ, 0xfc, !PT ;  /* 0x0000000c03087212 */ /* 0x000fe400078efcff */
[----:B-1----:R-:W-:Y:S02]  /*0190*/  CS2R R10, SRZ ;  /* 0x00000000000a7805 */ /* 0x002fe4000001ff00 */
[----:B------:R-:W-:Y:S02]  /*01a0*/  LOP3.LUT R12, R3, 0x10, R12, 0xfe, !PT ;  /* 0x00000010030c7812 */ /* 0x000fe400078efe0c */
[C---:B------:R-:W-:Y:S01]  /*01b0*/  ISETP.LT.AND P0, PT, R8.reuse, 0x3c1, !P2 ;  /* 0x000003c10800780c */ /* 0x040fe20005701270 */
[----:B------:R-:W-:Y:S01]  /*01c0*/  IMAD R27, R8, 0xc0, R9 ;  /* 0x000000c0081b7824 */ /* 0x000fe200078e0209 */
[----:B------:R-:W-:Y:S02]  /*01d0*/  ISETP.LT.AND P1, PT, R12, 0x3c1, !P2 ;  /* 0x000003c10c00780c */ /* 0x000fe40005721270 */
[----:B------:R-:W-:Y:S01]  /*01e0*/  CS2R R8, SRZ ;  /* 0x0000000000087805 */ /* 0x000fe2000001ff00 */
[----:B------:R-:W-:-:S02]  /*01f0*/  VIADD R13, R27, 0xc00 ;  /* 0x00000c001b0d7836 */ /* 0x000fc40000000000 */
[----:B-----5:R-:W-:Y:S01]  /*0200*/  IMAD.WIDE R26, R27, 0x4, R24 ;  /* 0x000000041b1a7825 */ /* 0x020fe200078e0218 */
[----:B------:R-:W-:-:S03]  /*0210*/  CS2R R14, SRZ ;  /* 0x00000000000e7805 */ /* 0x000fc6000001ff00 */
[----:B------:R-:W-:Y:S01]  /*0220*/  IMAD.WIDE R24, R13, 0x4, R24 ;  /* 0x000000040d187825 */ /* 0x000fe200078e0218 */
[----:B------:R-:W-:Y:S01]  /*0230*/  CS2R R12, SRZ ;  /* 0x00000000000c7805 */ /* 0x000fe2000001ff00 */
[----:B------:R-:W3:Y:S01]  /*0240*/  @P0 LDG.E.EL.128 R8, desc[UR6][R26.64] ;  /* 0x000000061a080981 */ /* 0x000ee2000c2e1d00 */
[----:B------:R-:W-:Y:S01]  /*0250*/  CS2R R16, SRZ ;  /* 0x0000000000107805 */ /* 0x000fe2000001ff00 */
[----:B0-----:R-:W-:Y:S01]  /*0260*/  IMAD.WIDE R20, R23, 0x4, R20 ;  /* 0x0000000417147825 */ /* 0x001fe200078e0214 */
[----:B------:R-:W-:-:S04]  /*0270*/  CS2R R18, SRZ ;  /* 0x0000000000127805 */ /* 0x000fc8000001ff00 */
[----:B------:R0:W3:Y:S04]  /*0280*/  @!P2 LDG.E.EL.128 R12, desc[UR6][R20.64] ;  /* 0x00000006140ca981 */ /* 0x0000e8000c2e1d00 */
[----:B------:R1:W4:Y:S01]  /*0290*/  @P1 LDG.E.EL.128 R16, desc[UR6][R24.64] ;  /* 0x0000000618101981 */ /* 0x000322000c2e1d00 */
[----:B0-----:R-:W0:Y:S08]  /*02a0*/  LDC.64 R20, c[0x0][0x230] ;  /* 0x00008c00ff147b82 */ /* 0x001e300000000a00 */
[----:B-1----:R-:W1:Y:S01]  /*02b0*/  LDC.64 R24, c[0x0][0x228] ;  /* 0x00008a00ff187b82 */ /* 0x002e620000000a00 */
[----:B0-----:R-:W-:-:S04]  /*02c0*/  IMAD.WIDE R20, R23, 0x4, R20 ;  /* 0x0000000417147825 */ /* 0x001fc800078e0214 */
[----:B-1----:R-:W-:-:S04]  /*02d0*/  IMAD.WIDE R24, R23, 0x4, R24 ;  /* 0x0000000417187825 */ /* 0x002fc800078e0218 */
[----:B--2---:R-:W-:Y:S01]  /*02e0*/  FADD R4, R4, 9.9999997473787516356e-06 ;  /* 0x3727c5ac04047421 */ /* 0x004fe20000000000 */
[----:B------:R-:W-:-:S03]  /*02f0*/  FADD R5, R5, 9.9999997473787516356e-06 ;  /* 0x3727c5ac05057421 */ /* 0x000fc60000000000 */
[----:B------:R-:W0:Y:S08]  /*0300*/  MUFU.SQRT R27, R4 ;  /* 0x00000004001b7308 */ /* 0x000e300000002000 */
[----:B------:R1:W2:Y:S01]  /*0310*/  MUFU.SQRT R22, R5 ;  /* 0x0000000500167308 */ /* 0x0002a20000002000 */
[C---:B0-----:R-:W-:Y:S02]  /*0320*/  FSETP.GT.AND P0, PT, R27.reuse, 8.50705917302346158658e+37, PT ;  /* 0x7e8000001b00780b */ /* 0x041fe40003f04000 */
[----:B------:R-:W-:Y:S01]  /*0330*/  FSETP.GEU.AND P3, PT, R27, 1.175494350822287508e-38, PT ;  /* 0x008000001b00780b */ /* 0x000fe20003f6e000 */
[----:B-1----:R-:W-:Y:S01]  /*0340*/  IMAD.MOV.U32 R5, RZ, RZ, 0x3e800000 ;  /* 0x3e800000ff057424 */ /* 0x002fe200078e00ff */
[----:B--2---:R-:W-:-:S02]  /*0350*/  FSETP.GT.AND P1, PT, R22, 8.50705917302346158658e+37, PT ;  /* 0x7e8000001600780b */ /* 0x004fc40003f24000 */
[----:B------:R-:W-:Y:S02]  /*0360*/  FSETP.GEU.AND P4, PT, R22, 1.175494350822287508e-38, PT ;  /* 0x008000001600780b */ /* 0x000fe40003f8e000 */
[----:B------:R-:W-:-:S05]  /*0370*/  FSEL R29, R5, 1, P1 ;  /* 0x3f800000051d7808 */ /* 0x000fca0000800000 */
[----:B------:R-:W-:Y:S01]  /*0380*/  @P0 FMUL R27, R27, 0.25 ;  /* 0x3e8000001b1b0820 */ /* 0x000fe20000400000 */
[----:B---3--:R-:W-:Y:S01]  /*0390*/  FADD R4, -R12, R8 ;  /* 0x000000080c047221 */ /* 0x008fe20000000100 */
[----:B------:R-:W-:Y:S01]  /*03a0*/  FADD R26, -R14, R10 ;  /* 0x0000000a0e1a7221 */ /* 0x000fe20000000100 */
[----:B------:R-:W-:Y:S01]  /*03b0*/  FADD R28, -R15, R11 ;  /* 0x0000000b0f1c7221 */ /* 0x000fe20000000100 */
[----:B------:R-:W-:Y:S01]  /*03c0*/  @!P3 FMUL R27, R27, 16777216 ;  /* 0x4b8000001b1bb820 */ /* 0x000fe20000400000 */
[----:B----4-:R-:W-:Y:S01]  /*03d0*/  FADD R16, -R12, R16 ;  /* 0x000000100c107221 */ /* 0x010fe20000000100 */
[----:B------:R-:W-:Y:S01]  /*03e0*/  FSEL R12, R5, 1, P0 ;  /* 0x3f800000050c7808 */ /* 0x000fe20000000000 */
[----:B------:R-:W-:Y:S01]  /*03f0*/  FADD R17, -R13, R17 ;  /* 0x000000110d117221 */ /* 0x000fe20000000100 */
[----:B------:R-:W-:Y:S01]  /*0400*/  @P1 FMUL R22, R22, 0.25 ;  /* 0x3e80000016161820 */ /* 0x000fe20000400000 */
[----:B------:R-:W-:Y:S01]  /*0410*/  FADD R18, -R14, R18 ;  /* 0x000000120e127221 */ /* 0x000fe20000000100 */
[----:B------:R-:W0:Y:S01]  /*0420*/  MUFU.RCP R27, R27 ;  /* 0x0000001b001b7308 */ /* 0x000e220000001000 */
[----:B------:R-:W-:Y:S01]  /*0430*/  @!P3 FMUL R12, R12, 16777216 ;  /* 0x4b8000000c0cb820 */ /* 0x000fe20000400000 */
[----:B------:R-:W-:Y:S01]  /*0440*/  @!P4 FMUL R22, R22, 16777216 ;  /* 0x4b8000001616c820 */ /* 0x000fe20000400000 */
[----:B------:R-:W-:Y:S01]  /*0450*/  @!P4 FMUL R29, R29, 16777216 ;  /* 0x4b8000001d1dc820 */ /* 0x000fe20000400000 */
[----:B------:R-:W-:Y:S01]  /*0460*/  FADD R19, -R15, R19 ;  /* 0x000000130f137221 */ /* 0x000fe20000000100 */
[----:B------:R-:W-:-:S03]  /*0470*/  CS2R R10, SRZ ;  /* 0x00000000000a7805 */ /* 0x000fc6000001ff00 */
[----:B------:R1:W2:Y:S01]  /*0480*/  MUFU.RCP R8, R22 ;  /* 0x0000001600087308 */ /* 0x0002a20000001000 */
[----:B------:R-:W-:Y:S01]  /*0490*/  CS2R R14, SRZ ;  /* 0x00000000000e7805 */ /* 0x000fe2000001ff00 */
[----:B0-----:R-:W-:Y:S01]  /*04a0*/  FMUL R27, R27, R12 ;  /* 0x0000000c1b1b7220 */ /* 0x001fe20000400000 */
[----:B-1----:R-:W-:Y:S01]  /*04b0*/  FADD R22, -R13, R9 ;  /* 0x000000090d167221 */ /* 0x002fe20000000100 */
[----:B------:R-:W-:Y:S01]  /*04c0*/  CS2R R12, SRZ ;  /* 0x00000000000c7805 */ /* 0x000fe2000001ff00 */
[----:B--2---:R-:W-:Y:S01]  /*04d0*/  FMUL R29, R8, R29 ;  /* 0x0000001d081d7220 */ /* 0x004fe20000400000 */
[----:B------:R-:W-:-:S04]  /*04e0*/  CS2R R8, SRZ ;  /* 0x0000000000087805 */ /* 0x000fc8000001ff00 */
[----:B------:R-:W2:Y:S04]  /*04f0*/  @!P2 LDG.E.EL.128 R12, desc[UR6][R20.64] ;  /* 0x00000006140ca981 */ /* 0x000ea8000c2e1d00 */
[----:B------:R0:W2:Y:S01]  /*0500*/  @!P2 LDG.E.EL.128 R8, desc[UR6][R24.64] ;  /* 0x000000061808a981 */ /* 0x0000a2000c2e1d00 */
[----:B------:R-:W-:-:S06]  /*0510*/  FADD R7, R7, 9.9999997473787516356e-06 ;  /* 0x3727c5ac07077421 */ /* 0x000fcc0000000000 */
[----:B------:R-:W1:Y:S01]  /*0520*/  MUFU.SQRT R7, R7 ;  /* 0x0000000700077308 */ /* 0x000e620000002000 */
[----:B------:R-:W-:Y:S02]  /*0530*/  FADD R23, R6, 9.9999997473787516356e-06 ;  /* 0x3727c5ac06177421 */ /* 0x000fe40000000000 */
[----:B------:R-:W3:Y:S05]  /*0540*/  S2R R6, SR_TID.X ;  /* 0x0000000000067919 */ /* 0x000eea0000002100 */
[----:B0-----:R-:W0:Y:S01]  /*0550*/  MUFU.SQRT R24, R23 ;  /* 0x0000001700187308 */ /* 0x001e220000002000 */
[C---:B-1----:R-:W-:Y:S02]  /*0560*/  FSETP.GT.AND P1, PT, R7.reuse, 8.50705917302346158658e+37, PT ;  /* 0x7e8000000700780b */ /* 0x042fe40003f24000 */
[----:B------:R-:W-:Y:S01]  /*0570*/  FSETP.GEU.AND P3, PT, R7, 1.175494350822287508e-38, PT ;  /* 0x008000000700780b */ /* 0x000fe20003f6e000 */
[----:B------:R-:W1:Y:S01]  /*0580*/  S2UR UR5, SR_CgaCtaId ;  /* 0x00000000000579c3 */ /* 0x000e620000008800 */
[----:B0-----:R-:W-:-:S09]  /*0590*/  FSETP.GT.AND P0, PT, R24, 8.50705917302346158658e+37, PT ;  /* 0x7e8000001800780b */ /* 0x001fd20003f04000 */
[----:B------:R-:W-:Y:S01]  /*05a0*/  @P1 FMUL R7, R7, 0.25 ;  /* 0x3e80000007071820 */ /* 0x000fe20000400000 */
[----:B------:R-:W-:-:S03]  /*05b0*/  FSETP.GEU.AND P2, PT, R24, 1.175494350822287508e-38, PT ;  /* 0x008000001800780b */ /* 0x000fc60003f4e000 */
[----:B------:R-:W-:Y:S01]  /*05c0*/  @!P3 FMUL R7, R7, 16777216 ;  /* 0x4b8000000707b820 */ /* 0x000fe20000400000 */
[C---:B------:R-:W-:Y:S01]  /*05d0*/  FMUL R21, R27.reuse, R16 ;  /* 0x000000101b157220 */ /* 0x040fe20000400000 */
[----:B------:R-:W-:Y:S02]  /*05e0*/  FMUL R27, R27, R4 ;  /* 0x000000041b1b7220 */ /* 0x000fe40000400000 */
[----:B------:R-:W0:Y:S01]  /*05f0*/  MUFU.RCP R20, R7 ;  /* 0x0000000700147308 */ /* 0x000e220000001000 */
[C---:B------:R-:W-:Y:S01]  /*0600*/  FSEL R16, R5.reuse, 1, P0 ;  /* 0x3f80000005107808 */ /* 0x040fe20000000000 */
[----:B------:R-:W-:Y:S01]  /*0610*/  @P0 FMUL R24, R24, 0.25 ;  /* 0x3e80000018180820 */ /* 0x000fe20000400000 */
[----:B------:R-:W-:Y:S01]  /*0620*/  FSEL R5, R5, 1, P1 ;  /* 0x3f80000005057808 */ /* 0x000fe20000800000 */
[----:B------:R-:W-:Y:S02]  /*0630*/  UMOV UR4, 0x400 ;  /* 0x0000040000047882 */ /* 0x000fe40000000000 */
[----:B------:R-:W-:-:S02]  /*0640*/  @!P2 FMUL R24, R24, 16777216 ;  /* 0x4b8000001818a820 */ /* 0x000fc40000400000 */
[----:B------:R-:W-:Y:S01]  /*0650*/  @!P3 FMUL R5, R5, 16777216 ;  /* 0x4b8000000505b820 */ /* 0x000fe20000400000 */
[----:B-1----:R-:W-:Y:S01]  /*0660*/  UPRMT UR4, UR5, 0x654, UR4 ;  /* 0x0000065405047896 */ /* 0x002fe20008000004 */
[----:B------:R-:W1:Y:S02]  /*0670*/  MUFU.RCP R23, R24 ;  /* 0x0000001800177308 */ /* 0x000e640000001000 */
[----:B0-----:R-:W-:Y:S01]  /*0680*/  FMUL R20, R20, R5 ;  /* 0x0000000514147220 */ /* 0x001fe20000400000 */
[----:B------:R-:W-:-:S04]  /*0690*/  @!P2 FMUL R16, R16, 16777216 ;  /* 0x4b8000001010a820 */ /* 0x000fc80000400000 */
[----:B-1----:R-:W-:Y:S01]  /*06a0*/  FMUL R23, R23, R16 ;  /* 0x0000001017177220 */ /* 0x002fe20000400000 */
[----:B------:R-:W-:Y:S01]  /*06b0*/  LOP3.LUT R3, R3, 0x1f, R0, 0xf8, !PT ;  /* 0x0000001f03037812 */ /* 0x000fe200078ef800 */
[----:B------:R-:W-:Y:S01]  /*06c0*/  FMUL R28, R20, R28 ;  /* 0x0000001c141c7220 */ /* 0x000fe20000400000 */
[-CC-:B--2---:R-:W-:Y:S01]  /*06d0*/  FFMA R4, R27, R8.reuse, R12.reuse ;  /* 0x000000081b047223 */ /* 0x184fe2000000000c */
[----:B------:R-:W-:Y:S01]  /*06e0*/  FFMA R8, R21, R8, R12 ;  /* 0x0000000815087223 */ /* 0x000fe2000000000c */
[----:B---3--:R-:W-:Y:S01]  /*06f0*/  IMAD.SHL.U32 R12, R6, 0x80, RZ ;  /* 0x00000080060c7824 */ /* 0x008fe200078e00ff */
[----:B------:R-:W-:-:S04]  /*0700*/  SHF.R.U32.HI R21, RZ, 0x3, R6 ;  /* 0x00000003ff157819 */ /* 0x000fc80000011606 */
[----:B------:R-:W-:Y:S02]  /*0710*/  SGXT.U32 R21, R21, 0x4 ;  /* 0x000000041515781a */ /* 0x000fe40000000000 */
[----:B------:R-:W-:-:S04]  /*0720*/  LOP3.LUT R12, R12, 0x380, RZ, 0xc0, !PT ;  /* 0x000003800c0c7812 */ /* 0x000fc800078ec0ff */
[C---:B------:R-:W-:Y:S02]  /*0730*/  LOP3.LUT R5, R12.reuse, R21, RZ, 0xfc, !PT ;  /* 0x000000150c057212 */ /* 0x040fe400078efcff */
[----:B------:R-:W-:-:S04]  /*0740*/  LOP3.LUT R21, R12, 0x40, RZ, 0xfc, !PT ;  /* 0x000000400c157812 */ /* 0x000fc800078efcff */
[----:B------:R-:W-:Y:S02]  /*0750*/  LEA.HI R24, R21, UR4, RZ, 0x1d ;  /* 0x0000000415187c11 */ /* 0x000fe4000f8fe8ff */
[----:B------:R-:W-:-:S04]  /*0760*/  SHF.R.U32.HI R21, RZ, 0x5, R0 ;  /* 0x00000005ff157819 */ /* 0x000fc80000011600 */
[----:B------:R-:W-:-:S04]  /*0770*/  SGXT.U32 R21, R21, 0x2 ;  /* 0x000000021515781a */ /* 0x000fc80000000000 */
[----:B------:R-:W-:Y:S01]  /*0780*/  LOP3.LUT R2, R21, R2, RZ, 0xfc, !PT ;  /* 0x0000000215027212 */ /* 0x000fe200078efcff */
[----:B------:R-:W-:Y:S01]  /*0790*/  FMUL R21, R23, R18 ;  /* 0x0000001217157220 */ /* 0x000fe20000400000 */
[C---:B------:R-:W-:Y:S02]  /*07a0*/  LOP3.LUT R7, R12.reuse, 0x20, RZ, 0xfc, !PT ;  /* 0x000000200c077812 */ /* 0x040fe400078efcff */
[----:B------:R-:W-:Y:S01]  /*07b0*/  LOP3.LUT R25, R12, 0x60, RZ, 0xfc, !PT ;  /* 0x000000600c197812 */ /* 0x000fe200078efcff */
[----:B------:R-:W-:Y:S01]  /*07c0*/  IMAD.HI R18, R2, 0x2aaaaaab, RZ ;  /* 0x2aaaaaab02127827 */ /* 0x000fe200078e02ff */
[----:B------:R-:W-:Y:S02]  /*07d0*/  LEA.HI R16, R12, UR4, RZ, 0x1d ;  /* 0x000000040c107c11 */ /* 0x000fe4000f8fe8ff */
[----:B------:R-:W-:Y:S01]  /*07e0*/  LEA.HI R12, R7, UR4, RZ, 0x1d ;  /* 0x00000004070c7c11 */ /* 0x000fe2000f8fe8ff */
[----:B------:R-:W-:Y:S02]  /*07f0*/  IMAD R7, R5, 0x4, R24 ;  /* 0x0000000405077824 */ /* 0x000fe400078e0218 */
[----:B------:R-:W-:Y:S01]  /*0800*/  FMUL R24, R29, R17 ;  /* 0x000000111d187220 */ /* 0x000fe20000400000 */
[----:B------:R-:W-:Y:S01]  /*0810*/  FMUL R23, R23, R26 ;  /* 0x0000001a17177220 */ /* 0x000fe20000400000 */
[----:B------:R-:W-:Y:S01]  /*0820*/  SHF.R.U32.HI R17, RZ, 0x1f, R18 ;  /* 0x0000001fff117819 */ /* 0x000fe20000011612 */
[----:B------:R-:W-:Y:S01]  /*0830*/  FMUL R26, R29, R22 ;  /* 0x000000161d1a7220 */ /* 0x000fe20000400000 */
[----:B------:R-:W-:-:S02]  /*0840*/  LEA.HI R25, R25, UR4, RZ, 0x1d ;  /* 0x0000000419197c11 */ /* 0x000fc4000f8fe8ff */
[----:B------:R-:W-:Y:S01]  /*0850*/  LEA.HI.SX32 R17, R18, R17, 0x1b ;  /* 0x0000001112117211 */ /* 0x000fe200078fdaff */
[-CC-:B------:R-:W-:Y:S01]  /*0860*/  FFMA R18, R26, R9.reuse, R13.reuse ;  /* 0x000000091a127223 */ /* 0x180fe2000000000d */
[----:B------:R-:W-:Y:S01]  /*0870*/  FFMA R13, R24, R9, R13 ;  /* 0x00000009180d7223 */ /* 0x000fe2000000000d */
[----:B------:R-:W-:Y:S02]  /*0880*/  SHF.R.U32.HI R9, RZ, 0x3, R0 ;  /* 0x00000003ff097819 */ /* 0x000fe40000011600 */
[----:B------:R-:W-:Y:S01]  /*0890*/  LOP3.LUT R0, R6, 0x7f, RZ, 0xc0, !PT ;  /* 0x0000007f06007812 */ /* 0x000fe200078ec0ff */
[C---:B------:R-:W-:Y:S02]  /*08a0*/  IMAD R16, R5.reuse, 0x4, R16 ;  /* 0x0000000405107824 */ /* 0x040fe400078e0210 */
[----:B------:R-:W-:Y:S01]  /*08b0*/  FMUL R22, R20, R19 ;  /* 0x0000001314167220 */ /* 0x000fe20000400000 */
[C---:B------:R-:W-:Y:S02]  /*08c0*/  IMAD R12, R5.reuse, 0x4, R12 ;  /* 0x00000004050c7824 */ /* 0x040fe400078e020c */
[----:B------:R-:W-:Y:S01]  /*08d0*/  IMAD R5, R5, 0x4, R25 ;  /* 0x0000000405057824 */ /* 0x000fe200078e0219 */
[----:B------:R-:W-:Y:S01]  /*08e0*/  LOP3.LUT R25, R0, 0x280, RZ, 0xfc, !PT ;  /* 0x0000028000197812 */ /* 0x000fe200078efcff */
[----:B------:R-:W-:Y:S01]  /*08f0*/  FFMA R20, R21, R10, R14 ;  /* 0x0000000a15147223 */ /* 0x000fe2000000000e */
[-CC-:B------:R-:W-:Y:S01]  /*0900*/  FFMA R21, R28, R11.reuse, R15.reuse ;  /* 0x0000000b1c157223 */ /* 0x180fe2000000000f */
[----:B------:R-:W-:Y:S01]  /*0910*/  FFMA R22, R22, R11, R15 ;  /* 0x0000000b16167223 */ /* 0x000fe2000000000f */
[----:B------:R-:W-:-:S02]  /*0920*/  LOP3.LUT R11, R0, 0x180, RZ, 0xfc, !PT ;  /* 0x00000180000b7812 */ /* 0x000fc400078efcff */
[C---:B------:R-:W-:Y:S02]  /*0930*/  LOP3.LUT R15, R0.reuse, 0x200, RZ, 0xfc, !PT ;  /* 0x00000200000f7812 */ /* 0x040fe400078efcff */
[----:B------:R-:W-:Y:S02]  /*0940*/  SHF.R.U32.HI R25, RZ, 0x3, R25 ;  /* 0x00000003ff197819 */ /* 0x000fe40000011619 */
[----:B------:R-:W-:Y:S02]  /*0950*/  LOP3.LUT R27, R0, 0x300, RZ, 0xfc, !PT ;  /* 0x00000300001b7812 */ /* 0x000fe400078efcff */
[----:B------:R-:W-:Y:S02]  /*0960*/  SHF.R.U32.HI R11, RZ, 0x3, R11 ;  /* 0x00000003ff0b7819 */ /* 0x000fe4000001160b */
[----:B------:R-:W-:Y:S02]  /*0970*/  SHF.R.U32.HI R15, RZ, 0x3, R15 ;  /* 0x00000003ff0f7819 */ /* 0x000fe4000001160f */
[----:B------:R-:W-:-:S02]  /*0980*/  LOP3.LUT R25, R25, 0x5c, RZ, 0xc0, !PT ;  /* 0x0000005c19197812 */ /* 0x000fc400078ec0ff */
[----:B------:R-:W-:Y:S02]  /*0990*/  SHF.R.U32.HI R27, RZ, 0x3, R27 ;  /* 0x00000003ff1b7819 */ /* 0x000fe4000001161b */
[----:B------:R-:W-:Y:S01]  /*09a0*/  FSETP.GEU.AND P0, PT, R4, RZ, PT ;  /* 0x000000ff0400720b */ /* 0x000fe20003f0e000 */
[----:B------:R-:W-:Y:S01]  /*09b0*/  FFMA R19, R23, R10, R14 ;  /* 0x0000000a17137223 */ /* 0x000fe2000000000e */
[----:B------:R-:W-:Y:S01]  /*09c0*/  LOP3.LUT R11, R11, 0x3c, RZ, 0xc0, !PT ;  /* 0x0000003c0b0b7812 */ /* 0x000fe200078ec0ff */
[----:B------:R-:W-:Y:S01]  /*09d0*/  VIADD R25, R25, UR4 ;  /* 0x0000000419197c36 */ /* 0x000fe20008000000 */
[----:B------:R-:W-:Y:S02]  /*09e0*/  LOP3.LUT R15, R15, 0x4c, RZ, 0xc0, !PT ;  /* 0x0000004c0f0f7812 */ /* 0x000fe400078ec0ff */
[----:B------:R-:W-:Y:S02]  /*09f0*/  LOP3.LUT R9, R9, 0xc, RZ, 0xc0, !PT ;  /* 0x0000000c09097812 */ /* 0x000fe400078ec0ff */
[----:B------:R-:W-:-:S02]  /*0a00*/  LOP3.LUT R27, R27, 0x6c, RZ, 0xc0, !PT ;  /* 0x0000006c1b1b7812 */ /* 0x000fc400078ec0ff */
[----:B------:R-:W-:Y:S02]  /*0a10*/  FSEL R4, R4, RZ, P0 ;  /* 0x000000ff04047208 */ /* 0x000fe40000000000 */
[----:B------:R-:W-:Y:S01]  /*0a20*/  FSETP.GEU.AND P0, PT, R18, RZ, PT ;  /* 0x000000ff1200720b */ /* 0x000fe20003f0e000 */
[----:B------:R-:W-:Y:S01]  /*0a30*/  VIADD R11, R11, UR4 ;  /* 0x000000040b0b7c36 */ /* 0x000fe20008000000 */
[C---:B------:R-:W-:Y:S01]  /*0a40*/  LOP3.LUT R10, R0.reuse, 0x100, RZ, 0xfc, !PT ;  /* 0x00000100000a7812 */ /* 0x040fe200078efcff */
[----:B------:R-:W-:Y:S01]  /*0a50*/  VIADD R15, R15, UR4 ;  /* 0x000000040f0f7c36 */ /* 0x000fe20008000000 */
[----:B------:R-:W-:Y:S01]  /*0a60*/  FSETP.GEU.AND P3, PT, R19, RZ, PT ;  /* 0x000000ff1300720b */ /* 0x000fe20003f6e000 */
[----:B------:R-:W-:Y:S01]  /*0a70*/  IMAD R14, R0, 0x4, R25 ;  /* 0x00000004000e7824 */ /* 0x000fe200078e0219 */
[----:B------:R-:W-:Y:S01]  /*0a80*/  FSEL R25, R18, RZ, P0 ;  /* 0x000000ff12197208 */ /* 0x000fe20000000000 */
[----:B------:R-:W-:Y:S01]  /*0a90*/  VIADD R23, R9, UR4 ;  /* 0x0000000409177c36 */ /* 0x000fe20008000000 */
[----:B------:R-:W-:Y:S01]  /*0aa0*/  FSETP.GEU.AND P1, PT, R8, RZ, PT ;  /* 0x000000ff0800720b */ /* 0x000fe20003f2e000 */
[----:B------:R-:W-:Y:S01]  /*0ab0*/  VIADD R27, R27, UR4 ;  /* 0x000000041b1b7c36 */ /* 0x000fe20008000000 */
[----:B------:R-:W-:Y:S01]  /*0ac0*/  SHF.R.U32.HI R9, RZ, 0x3, R10 ;  /* 0x00000003ff097819 */ /* 0x000fe2000001160a */
[C---:B------:R-:W-:Y:S01]  /*0ad0*/  IMAD R10, R0.reuse, 0x4, R11 ;  /* 0x00000004000a7824 */ /* 0x040fe200078e020b */
[----:B------:R-:W-:Y:S01]  /*0ae0*/  FSETP.GEU.AND P0, PT, R13, RZ, PT ;  /* 0x000000ff0d00720b */ /* 0x000fe20003f0e000 */
[C---:B------:R-:W-:Y:S01]  /*0af0*/  IMAD R11, R0.reuse, 0x4, R15 ;  /* 0x00000004000b7824 */ /* 0x040fe200078e020f */
[----:B------:R-:W-:Y:S01]  /*0b00*/  FSETP.GEU.AND P2, PT, R21, RZ, PT ;  /* 0x000000ff1500720b */ /* 0x000fe20003f4e000 */
[----:B------:R-:W-:Y:S01]  /*0b10*/  IMAD R15, R0, 0x4, R27 ;  /* 0x00000004000f7824 */ /* 0x000fe200078e021b */
[----:B------:R-:W-:-:S02]  /*0b20*/  FSEL R18, R19, RZ, P3 ;  /* 0x000000ff13127208 */ /* 0x000fc40001800000 */
[----:B------:R-:W-:Y:S02]  /*0b30*/  FSEL R19, R8, RZ, P1 ;  /* 0x000000ff08137208 */ /* 0x000fe40000800000 */
[----:B------:R-:W-:Y:S02]  /*0b40*/  FSEL R27, R13, RZ, P0 ;  /* 0x000000ff0d1b7208 */ /* 0x000fe40000000000 */
[----:B------:R-:W-:Y:S02]  /*0b50*/  FSETP.GEU.AND P1, PT, R20, RZ, PT ;  /* 0x000000ff1400720b */ /* 0x000fe40003f2e000 */
[----:B------:R-:W-:Y:S02]  /*0b60*/  FSEL R26, R21, RZ, P2 ;  /* 0x000000ff151a7208 */ /* 0x000fe40001000000 */
[----:B------:R-:W-:Y:S01]  /*0b70*/  FSETP.GEU.AND P0, PT, R22, RZ, PT ;  /* 0x000000ff1600720b */ /* 0x000fe20003f0e000 */
[----:B------:R-:W-:Y:S01]  /*0b80*/  STS [R16], R4 ;  /* 0x0000000410007388 */ /* 0x000fe20000000800 */
[----:B------:R-:W-:-:S02]  /*0b90*/  FSEL R28, R20, RZ, P1 ;  /* 0x000000ff141c7208 */ /* 0x000fc40000800000 */
[----:B------:R-:W-:Y:S01]  /*0ba0*/  FSEL R22, R22, RZ, P0 ;  /* 0x000000ff16167208 */ /* 0x000fe20000000000 */
[----:B------:R-:W-:Y:S04]  /*0bb0*/  STS [R12+0x80], R25 ;  /* 0x000080190c007388 */ /* 0x000fe80000000800 */
[----:B------:R0:W-:Y:S04]  /*0bc0*/  STS [R7+0x100], R18 ;  /* 0x0001001207007388 */ /* 0x0001e80000000800 */
[----:B------:R-:W-:Y:S04]  /*0bd0*/  STS [R5+0x180], R26 ;  /* 0x0001801a05007388 */ /* 0x000fe80000000800 */
[----:B------:R-:W-:Y:S04]  /*0be0*/  STS [R16+0x40], R19 ;  /* 0x0000401310007388 */ /* 0x000fe80000000800 */
[----:B------:R1:W-:Y:S04]  /*0bf0*/  STS [R12+0xc0], R27 ;  /* 0x0000c01b0c007388 */ /* 0x0003e80000000800 */
[----:B------:R-:W-:Y:S04]  /*0c00*/  STS [R7+0x140], R28 ;  /* 0x0001401c07007388 */ /* 0x000fe80000000800 */
[----:B------:R2:W-:Y:S01]  /*0c10*/  STS [R5+0x1c0], R22 ;  /* 0x0001c01605007388 */ /* 0x0005e20000000800 */
[----:B------:R-:W-:Y:S01]  /*0c20*/  BAR.SYNC.DEFER_BLOCKING 0x0 ;  /* 0x0000000000007b1d */ /* 0x000fe20000010000 */
[----:B------:R-:W-:Y:S01]  /*0c30*/  IMAD R23, R0, 0x4, R23 ;  /* 0x0000000400177824 */ /* 0x000fe200078e0217 */
[----:B------:R-:W-:-:S02]  /*0c40*/  LOP3.LUT R24, R2, 0x8, RZ, 0xfc, !PT ;  /* 0x0000000802187812 */ /* 0x000fc400078efcff */
[----:B------:R-:W-:Y:S02]  /*0c50*/  LOP3.LUT R8, R2, 0xc, RZ, 0xfc, !PT ;  /* 0x0000000c02087812 */ /* 0x000fe400078efcff */
[----:B------:R-:W-:Y:S01]  /*0c60*/  LOP3.LUT R6, R0, 0x80, RZ, 0xfc, !PT ;  /* 0x0000008000067812 */ /* 0x000fe200078efcff */
[----:B0-----:R-:W-:Y:S01]  /*0c70*/  IMAD.HI R18, R24, 0x2aaaaaab, RZ ;  /* 0x2aaaaaab18127827 */ /* 0x001fe200078e02ff */
[----:B------:R-:W-:-:S03]  /*0c80*/  LOP3.LUT R13, R2, 0x4, RZ, 0xfc, !PT ;  /* 0x00000004020d7812 */ /* 0x000fc600078efcff */
[----:B------:R-:W-:Y:S01]  /*0c90*/  IMAD.HI R21, R8, 0x2aaaaaab, RZ ;  /* 0x2aaaaaab08157827 */ /* 0x000fe200078e02ff */
[----:B------:R-:W-:Y:S02]  /*0ca0*/  SHF.R.U32.HI R6, RZ, 0x3, R6 ;  /* 0x00000003ff067819 */ /* 0x000fe40000011606 */
[----:B-1----:R-:W-:Y:S01]  /*0cb0*/  LOP3.LUT R12, R2, 0x18, RZ, 0xfc, !PT ;  /* 0x00000018020c7812 */ /* 0x002fe200078efcff */
[----:B------:R-:W-:Y:S01]  /*0cc0*/  IMAD.HI R20, R13, 0x2aaaaaab, RZ ;  /* 0x2aaaaaab0d147827 */ /* 0x000fe200078e02ff */
[----:B------:R-:W-:Y:S02]  /*0cd0*/  SHF.R.U32.HI R19, RZ, 0x1f, R18 ;  /* 0x0000001fff137819 */ /* 0x000fe40000011612 */
[----:B------:R-:W-:Y:S01]  /*0ce0*/  SHF.R.U32.HI R4, RZ, 0x1f, R21 ;  /* 0x0000001fff047819 */ /* 0x000fe20000011615 */
[----:B------:R-:W0:Y:S01]  /*0cf0*/  LDS R23, [R23] ;  /* 0x0000000017177984 */ /* 0x000e220000000800 */
[----:B------:R-:W-:Y:S02]  /*0d00*/  LOP3.LUT R6, R6, 0x1c, RZ, 0xc0, !PT ;  /* 0x0000001c06067812 */ /* 0x000fe400078ec0ff */
[----:B------:R-:W-:-:S02]  /*0d10*/  LOP3.LUT R9, R9, 0x2c, RZ, 0xc0, !PT ;  /* 0x0000002c09097812 */ /* 0x000fc400078ec0ff */
[----:B------:R-:W-:Y:S01]  /*0d20*/  ISETP.GE.AND P0, PT, R3, 0x3c1, PT ;  /* 0x000003c10300780c */ /* 0x000fe20003f06270 */
[----:B--2---:R-:W-:Y:S01]  /*0d30*/  IMAD R22, R17, -0xc0, R2 ;  /* 0xffffff4011167824 */ /* 0x004fe200078e0202 */
[----:B------:R-:W-:Y:S01]  /*0d40*/  LEA.HI.SX32 R7, R18, R19, 0x1b ;  /* 0x0000001312077211 */ /* 0x000fe200078fdaff */
[----:B------:R-:W-:Y:S01]  /*0d50*/  IMAD.HI R19, R12, 0x2aaaaaab, RZ ;  /* 0x2aaaaaab0c137827 */ /* 0x000fe200078e02ff */
[----:B------:R-:W-:Y:S01]  /*0d60*/  SHF.R.U32.HI R25, RZ, 0x1f, R20 ;  /* 0x0000001fff197819 */ /* 0x000fe20000011614 */
[----:B------:R-:W-:Y:S01]  /*0d70*/  LDS R10, [R10+0x600] ;  /* 0x000600000a0a7984 */ /* 0x000fe20000000800 */
[----:B------:R-:W-:Y:S01]  /*0d80*/  LEA.HI.SX32 R21, R21, R4, 0x1b ;  /* 0x0000000415157211 */ /* 0x000fe200078fdaff */
[----:B------:R-:W-:Y:S01]  /*0d90*/  VIADD R6, R6, UR4 ;  /* 0x0000000406067c36 */ /* 0x000fe20008000000 */
[----:B------:R-:W1:Y:S01]  /*0da0*/  LDC.64 R4, c[0x0][0x238] ;  /* 0x00008e00ff047b82 */ /* 0x000e620000000a00 */
[----:B------:R-:W-:Y:S01]  /*0db0*/  VIADD R9, R9, UR4 ;  /* 0x0000000409097c36 */ /* 0x000fe20008000000 */
[----:B------:R-:W-:Y:S01]  /*0dc0*/  LEA.HI.SX32 R16, R20, R25, 0x1b ;  /* 0x0000001914107211 */ /* 0x000fe200078fdaff */
[C---:B------:R-:W-:Y:S01]  /*0dd0*/  IMAD R6, R0.reuse, 0x4, R6 ;  /* 0x0000000400067824 */ /* 0x040fe200078e0206 */
[----:B------:R-:W-:Y:S01]  /*0de0*/  SHF.R.U32.HI R18, RZ, 0x1f, R19 ;  /* 0x0000001fff127819 */ /* 0x000fe20000011613 */
[----:B------:R-:W-:Y:S01]  /*0df0*/  IMAD R9, R0, 0x4, R9 ;  /* 0x0000000400097824 */ /* 0x000fe200078e0209 */
[----:B------:R-:W-:Y:S01]  /*0e00*/  ISETP.LT.AND P6, PT, R13, 0x300, !P0 ;  /* 0x000003000d00780c */ /* 0x000fe200047c1270 */
[----:B------:R-:W-:Y:S01]  /*0e10*/  IMAD R20, R16, -0xc0, R13 ;  /* 0xffffff4010147824 */ /* 0x000fe200078e020d */
[----:B------:R-:W-:Y:S01]  /*0e20*/  LOP3.LUT R29, R0, 0x380, RZ, 0xfc, !PT ;  /* 0x00000380001d7812 */ /* 0x000fe200078efcff */
[----:B------:R-:W-:Y:S01]  /*0e30*/  LDS R11, [R11+0x800] ;  /* 0x000800000b0b7984 */ /* 0x000fe20000000800 */
[----:B------:R-:W-:-:S02]  /*0e40*/  LOP3.LUT R13, R2, 0x14, RZ, 0xfc, !PT ;  /* 0x00000014020d7812 */ /* 0x000fc400078efcff */
[----:B------:R-:W-:Y:S01]  /*0e50*/  LEA.HI.SX32 R19, R19, R18, 0x1b ;  /* 0x0000001213137211 */ /* 0x000fe200078fdaff */
[--C-:B------:R-:W-:Y:S01]  /*0e60*/  IMAD R22, R22, 0x3c1, R3.reuse ;  /* 0x000003c116167824 */ /* 0x100fe200078e0203 */
[----:B------:R1:W2:Y:S01]  /*0e70*/  LDS R18, [R6+0x200] ;  /* 0x0002000006127984 */ /* 0x0002a20000000800 */
[----:B------:R-:W-:Y:S01]  /*0e80*/  IMAD R27, R20, 0x3c1, R3 ;  /* 0x000003c1141b7824 */ /* 0x000fe200078e0203 */
[----:B------:R-:W-:Y:S02]  /*0e90*/  SHF.R.U32.HI R29, RZ, 0x3, R29 ;  /* 0x00000003ff1d7819 */ /* 0x000fe4000001161d */
[----:B------:R-:W3:Y:S01]  /*0ea0*/  LDS R9, [R9+0x400] ;  /* 0x0004000009097984 */ /* 0x000ee20000000800 */
[----:B------:R-:W-:-:S03]  /*0eb0*/  IMAD.HI R20, R13, 0x2aaaaaab, RZ ;  /* 0x2aaaaaab0d147827 */ /* 0x000fc600078e02ff */
[----:B------:R-:W4:Y:S01]  /*0ec0*/  LDS R14, [R14+0xa00] ;  /* 0x000a00000e0e7984 */ /* 0x000f220000000800 */
[----:B------:R-:W-:Y:S01]  /*0ed0*/  IMAD R25, R17, 0x168600, R22 ;  /* 0x0016860011197824 */ /* 0x000fe200078e0216 */
[----:B------:R-:W-:Y:S01]  /*0ee0*/  LOP3.LUT R29, R29, 0x7c, RZ, 0xc0, !PT ;  /* 0x0000007c1d1d7812 */ /* 0x000fe200078ec0ff */
[----:B------:R-:W-:Y:S01]  /*0ef0*/  IMAD R17, R16, 0x168600, R27 ;  /* 0x0016860010117824 */ /* 0x000fe200078e021b */
[----:B------:R-:W5:Y:S01]  /*0f00*/  LDS R15, [R15+0xc00] ;  /* 0x000c00000f0f7984 */ /* 0x000f620000000800 */
[----:B------:R-:W-:Y:S01]  /*0f10*/  IMAD R22, R7, -0xc0, R24 ;  /* 0xffffff4007167824 */ /* 0x000fe200078e0218 */
[C---:B------:R-:W-:Y:S02]  /*0f20*/  ISETP.LT.AND P2, PT, R2.reuse, 0x300, !P0 ;  /* 0x000003000200780c */ /* 0x040fe40004741270 */
[----:B------:R-:W-:Y:S01]  /*0f30*/  LOP3.LUT R16, R2, 0x10, RZ, 0xfc, !PT ;  /* 0x0000001002107812 */ /* 0x000fe200078efcff */
[----:B------:R-:W-:Y:S01]  /*0f40*/  IMAD R22, R22, 0x3c1, R3 ;  /* 0x000003c116167824 */ /* 0x000fe200078e0203 */
[----:B------:R-:W-:Y:S01]  /*0f50*/  SHF.R.U32.HI R27, RZ, 0x1f, R20 ;  /* 0x0000001fff1b7819 */ /* 0x000fe20000011614 */
[----:B------:R-:W-:Y:S01]  /*0f60*/  VIADD R29, R29, UR4 ;  /* 0x000000041d1d7c36 */ /* 0x000fe20008000000 */
[----:B------:R-:W-:Y:S01]  /*0f70*/  ISETP.LT.AND P1, PT, R24, 0x300, !P0 ;  /* 0x000003001800780c */ /* 0x000fe20004721270 */
[----:B------:R-:W-:Y:S01]  /*0f80*/  IMAD.HI R24, R16, 0x2aaaaaab, RZ ;  /* 0x2aaaaaab10187827 */ /* 0x000fe200078e02ff */
[----:B------:R-:W-:-:S03]  /*0f90*/  LEA.HI.SX32 R20, R20, R27, 0x1b ;  /* 0x0000001b14147211 */ /* 0x000fc600078fdaff */
[----:B------:R-:W-:Y:S02]  /*0fa0*/  IMAD R27, R7, 0x168600, R22 ;  /* 0x00168600071b7824 */ /* 0x000fe400078e0216 */
[----:B-1----:R-:W-:-:S04]  /*0fb0*/  IMAD.WIDE R6, R25, 0x4, R4 ;  /* 0x0000000419067825 */ /* 0x002fc800078e0204 */
[----:B------:R-:W-:Y:S01]  /*0fc0*/  IMAD R0, R0, 0x4, R29 ;  /* 0x0000000400007824 */ /* 0x000fe200078e021d */
[----:B------:R-:W-:Y:S01]  /*0fd0*/  SHF.R.U32.HI R29, RZ, 0x1f, R24 ;  /* 0x0000001fff1d7819 */ /* 0x000fe20000011618 */
[----:B0-----:R0:W-:Y:S01]  /*0fe0*/  @P2 STG.E desc[UR6][R6.64], R23 ;  /* 0x0000001706002986 */ /* 0x0011e2000c101906 */
[----:B------:R-:W-:Y:S01]  /*0ff0*/  ISETP.LT.AND P2, PT, R8, 0x300, !P0 ;  /* 0x000003000800780c */ /* 0x000fe20004741270 */
[----:B------:R-:W-:Y:S01]  /*1000*/  IMAD R8, R21, -0xc0, R8 ;  /* 0xffffff4015087824 */ /* 0x000fe200078e0208 */
[----:B------:R-:W-:Y:S02]  /*1010*/  LEA.HI.SX32 R25, R24, R29, 0x1b ;  /* 0x0000001d18197211 */ /* 0x000fe400078fdaff */
[----:B------:R-:W-:Y:S01]  /*1020*/  ISETP.LT.AND P5, PT, R16, 0x300, !P0 ;  /* 0x000003001000780c */ /* 0x000fe200047a1270 */
[----:B------:R-:W-:Y:S01]  /*1030*/  IMAD R22, R8, 0x3c1, R3 ;  /* 0x000003c108167824 */ /* 0x000fe200078e0203 */
[----:B------:R-:W-:Y:S01]  /*1040*/  ISETP.LT.AND P3, PT, R12, 0x300, !P0 ;  /* 0x000003000c00780c */ /* 0x000fe20004761270 */
[----:B------:R-:W-:-:S02]  /*1050*/  IMAD R16, R25, -0xc0, R16 ;  /* 0xffffff4019107824 */ /* 0x000fc400078e0210 */
[----:B------:R-:W-:Y:S02]  /*1060*/  IMAD R12, R19, -0xc0, R12 ;  /* 0xffffff40130c7824 */ /* 0x000fe400078e020c */
[----:B------:R-:W-:Y:S01]  /*1070*/  IMAD R8, R20, -0xc0, R13 ;  /* 0xffffff4014087824 */ /* 0x000fe200078e020d */
[----:B------:R-:W-:Y:S01]  /*1080*/  LOP3.LUT R2, R2, 0x1c, RZ, 0xfc, !PT ;  /* 0x0000001c02027812 */ /* 0x000fe200078efcff */
[--C-:B------:R-:W-:Y:S01]  /*1090*/  IMAD R16, R16, 0x3c1, R3.reuse ;  /* 0x000003c110107824 */ /* 0x100fe200078e0203 */
[----:B------:R-:W-:Y:S01]  /*10a0*/  ISETP.LT.AND P4, PT, R13, 0x300, !P0 ;  /* 0x000003000d00780c */ /* 0x000fe20004781270 */
[--C-:B------:R-:W-:Y:S02]  /*10b0*/  IMAD R12, R12, 0x3c1, R3.reuse ;  /* 0x000003c10c0c7824 */ /* 0x100fe400078e0203 */
[----:B------:R-:W-:Y:S01]  /*10c0*/  IMAD R13, R8, 0x3c1, R3 ;  /* 0x000003c1080d7824 */ /* 0x000fe200078e0203 */
[----:B------:R-:W-:Y:S01]  /*10d0*/  ISETP.LT.AND P0, PT, R2, 0x300, !P0 ;  /* 0x000003000200780c */ /* 0x000fe20004701270 */
[----:B------:R-:W-:-:S02]  /*10e0*/  IMAD R21, R21, 0x168600, R22 ;  /* 0x0016860015157824 */ /* 0x000fc400078e0216 */
[----:B0-----:R-:W-:-:S04]  /*10f0*/  IMAD.WIDE R6, R17, 0x4, R4 ;  /* 0x0000000411067825 */ /* 0x001fc800078e0204 */
[----:B------:R-:W-:Y:S02]  /*1100*/  IMAD R25, R25, 0x168600, R16 ;  /* 0x0016860019197824 */ /* 0x000fe400078e0210 */
[----:B------:R-:W-:Y:S02]  /*1110*/  IMAD R19, R19, 0x168600, R12 ;  /* 0x0016860013137824 */ /* 0x000fe400078e020c */
[----:B------:R-:W-:Y:S02]  /*1120*/  IMAD R17, R20, 0x168600, R13 ;  /* 0x0016860014117824 */ /* 0x000fe400078e020d */
[--C-:B------:R-:W-:Y:S01]  /*1130*/  IMAD.WIDE R12, R27, 0x4, R4.reuse ;  /* 0x000000041b0c7825 */ /* 0x100fe200078e0204 */
[----:B--2---:R0:W-:Y:S03]  /*1140*/  @P6 STG.E desc[UR6][R6.64], R18 ;  /* 0x0000001206006986 */ /* 0x0041e6000c101906 */
[--C-:B------:R-:W-:Y:S01]  /*1150*/  IMAD.WIDE R22, R21, 0x4, R4.reuse ;  /* 0x0000000415167825 */ /* 0x100fe200078e0204 */
[----:B---3--:R0:W-:Y:S03]  /*1160*/  @P1 STG.E desc[UR6][R12.64], R9 ;  /* 0x000000090c001986 */ /* 0x0081e6000c101906 */
[--C-:B------:R-:W-:Y:S01]  /*1170*/  IMAD.WIDE R20, R25, 0x4, R4.reuse ;  /* 0x0000000419147825 */ /* 0x100fe200078e0204 */
[----:B------:R0:W-:Y:S03]  /*1180*/  @P2 STG.E desc[UR6][R22.64], R10 ;  /* 0x0000000a16002986 */ /* 0x0001e6000c101906 */
[--C-:B------:R-:W-:Y:S01]  /*1190*/  IMAD.WIDE R16, R17, 0x4, R4.reuse ;  /* 0x0000000411107825 */ /* 0x100fe200078e0204 */
[----:B------:R0:W-:Y:S03]  /*11a0*/  @P5 STG.E desc[UR6][R20.64], R11 ;  /* 0x0000000b14005986 */ /* 0x0001e6000c101906 */
[----:B------:R-:W-:Y:S01]  /*11b0*/  IMAD.WIDE R24, R19, 0x4, R4 ;  /* 0x0000000413187825 */ /* 0x000fe200078e0204 */
[----:B----4-:R0:W-:Y:S04]  /*11c0*/  @P4 STG.E desc[UR6][R16.64], R14 ;  /* 0x0000000e10004986 */ /* 0x0101e8000c101906 */
[----:B-----5:R0:W-:Y:S02]  /*11d0*/  @P3 STG.E desc[UR6][R24.64], R15 ;  /* 0x0000000f18003986 */ /* 0x0201e4000c101906 */
[----:B0-----:R-:W-:Y:S05]  /*11e0*/  @!P0 EXIT ;  /* 0x000000000000894d */ /* 0x001fea0003800000 */
[----:B0-----:R-:W0:Y:S01]  /*11f0*/  LDS R9, [R0+0xe00] ;  /* 0x000e000000097984 */ /* 0x001e220000000800 */
[----:B------:R-:W-:-:S05]  /*1200*/  IMAD.HI R6, R2, 0x2aaaaaab, RZ ;  /* 0x2aaaaaab02067827 */ /* 0x000fca00078e02ff */
[----:B------:R-:W-:-:S04]  /*1210*/  SHF.R.U32.HI R7, RZ, 0x1f, R6 ;  /* 0x0000001fff077819 */ /* 0x000fc80000011606 */
[----:B------:R-:W-:-:S05]  /*1220*/  LEA.HI.SX32 R7, R6, R7, 0x1b ;  /* 0x0000000706077211 */ /* 0x000fca00078fdaff */
[----:B------:R-:W-:-:S04]  /*1230*/  IMAD R2, R7, -0xc0, R2 ;  /* 0xffffff4007027824 */ /* 0x000fc800078e0202 */
[----:B------:R-:W-:-:S04]  /*1240*/  IMAD R2, R2, 0x3c1, R3 ;  /* 0x000003c102027824 */ /* 0x000fc800078e0203 */
[----:B------:R-:W-:-:S04]  /*1250*/  IMAD R7, R7, 0x168600, R2 ;  /* 0x0016860007077824 */ /* 0x000fc800078e0202 */
[----:B------:R-:W-:-:S05]  /*1260*/  IMAD.WIDE R4, R7, 0x4, R4 ;  /* 0x0000000407047825 */ /* 0x000fca00078e0204 */
[----:B0-----:R-:W-:Y:S01]  /*1270*/  STG.E desc[UR6][R4.64], R9 ;  /* 0x0000000904007986 */ /* 0x001fe2000c101906 */
[----:B------:R-:W-:Y:S05]  /*1280*/  EXIT ;  /* 0x000000000000794d */ /* 0x000fea0003800000 */
.L_x_0:
[----:B------:R-:W-:-:S00]  /*1290*/  BRA `(.L_x_0) ;  /* 0xfffffffc00fc7947 */ /* 0x000fc0000383ffff */
[----:B------:R-:W-:-:S00]  /*12a0*/  NOP ;  /* 0x0000000000007918 */ /* 0x000fc00000000000 */
        /* <DEDUP_REMOVED lines=13> */
.L_x_1:


//--------------------- .nv.global.init           --------------------------
	.section	.nv.global.init,"aw",@progbits
.nv.global.init:
	.type		_$_str,@object
	.size		_$_str,(_$_str_$_2 - _$_str)
_$_str:
        /*0000*/ 	.byte	0x5f, 0x5f, 0x43, 0x55, 0x44, 0x41, 0x5f, 0x46, 0x54, 0x5a, 0x00
	.type		_$_str_$_2,@object
	.size		_$_str_$_2,(.L_1 - _$_str_$_2)
_$_str_$_2:
        /*000b*/ 	.byte	0x5f, 0x5f, 0x43, 0x55, 0x44, 0x41, 0x5f, 0x50, 0x52, 0x45, 0x43, 0x5f, 0x53, 0x51, 0x52, 0x54
        /*001b*/ 	.byte	0x00
.L_1:


//--------------------- .nv.shared.triton_poi_fused__native_batch_norm_legit_no_training_relu_9 --------------------------
	.section	.nv.shared.triton_poi_fused__native_batch_norm_legit_no_training_relu_9,"aw",@nobits
	.sectionflags	@""
	.align	16
	.zero		1024


//--------------------- .nv.constant0.triton_poi_fused__native_batch_norm_legit_no_training_relu_9 --------------------------
	.section	.nv.constant0.triton_poi_fused__native_batch_norm_legit_no_training_relu_9,"a",@progbits
	.sectionflags	@""
	.align	4
.nv.constant0.triton_poi_fused__native_batch_norm_legit_no_training_relu_9:
	.zero		584
